	.headerflags	@"EF_CUDA_TEXMODE_UNIFIED EF_CUDA_64BIT_ADDRESS EF_CUDA_ACCELERATORS EF_CUDA_SM90 EF_CUDA_VIRTUAL_SM(EF_CUDA_SM90)"
	.elftype	@"ET_EXEC"


//--------------------- .nv.info                  --------------------------
	.section	.nv.info,"",@"SHT_CUDA_INFO"
	.align	4


	//----- nvinfo : EIATTR_REGCOUNT
	.align		4
        /*0000*/ 	.byte	0x04, 0x2f
        /*0002*/ 	.short	(.L_3 - .L_2)
	.align		4
.L_2:
        /*0004*/ 	.word	index@(triton_poi_fused__native_batch_norm_legit_no_training_relu_24)
        /*0008*/ 	.word	0x00000030


	//----- nvinfo : EIATTR_MIN_STACK_SIZE
	.align		4
.L_3:
        /*000c*/ 	.byte	0x04, 0x12
        /*000e*/ 	.short	(.L_5 - .L_4)
	.align		4
.L_4:
        /*0010*/ 	.word	index@(triton_poi_fused__native_batch_norm_legit_no_training_relu_24)
        /*0014*/ 	.word	0x00000000


	//----- nvinfo : EIATTR_FRAME_SIZE
	.align		4
.L_5:
        /*0018*/ 	.byte	0x04, 0x11
        /*001a*/ 	.short	(.L_7 - .L_6)
	.align		4
.L_6:
        /*001c*/ 	.word	index@(triton_poi_fused__native_batch_norm_legit_no_training_relu_24)
        /*0020*/ 	.word	0x00000000


	//----- nvinfo : EIATTR_MIN_STACK_SIZE
	.align		4
.L_7:
        /*0024*/ 	.byte	0x04, 0x12
        /*0026*/ 	.short	(.L_9 - .L_8)
	.align		4
.L_8:
        /*0028*/ 	.word	index@(triton_poi_fused__native_batch_norm_legit_no_training_relu_24)
        /*002c*/ 	.word	0x00000000
.L_9:


//--------------------- .nv.info.triton_poi_fused__native_batch_norm_legit_no_training_relu_24 --------------------------
	.section	.nv.info.triton_poi_fused__native_batch_norm_legit_no_training_relu_24,"",@"SHT_CUDA_INFO"
	.sectionflags	@""
	.align	4


	//----- nvinfo : EIATTR_CUDA_API_VERSION
	.align		4
        /*0000*/ 	.byte	0x04, 0x37
        /*0002*/ 	.short	(.L_11 - .L_10)
.L_10:
        /*0004*/ 	.word	0x0000007c


	//----- nvinfo : EIATTR_KPARAM_INFO
	.align		4
.L_11:
        /*0008*/ 	.byte	0x04, 0x17
        /*000a*/ 	.short	(.L_13 - .L_12)
.L_12:
        /*000c*/ 	.word	0x00000000
        /*0010*/ 	.short	0x0007
        /*0012*/ 	.short	0x0034
        /*0014*/ 	.byte	0x00, 0xf0, 0x11, 0x00


	//----- nvinfo : EIATTR_KPARAM_INFO
	.align		4
.L_13:
        /*0018*/ 	.byte	0x04, 0x17
        /*001a*/ 	.short	(.L_15 - .L_14)
.L_14:
        /*001c*/ 	.word	0x00000000
        /*0020*/ 	.short	0x0006
        /*0022*/ 	.short	0x0030
        /*0024*/ 	.byte	0x00, 0xf0, 0x11, 0x00


	//----- nvinfo : EIATTR_KPARAM_INFO
	.align		4
.L_15:
        /*0028*/ 	.byte	0x04, 0x17
        /*002a*/ 	.short	(.L_17 - .L_16)
.L_16:
        /*002c*/ 	.word	0x00000000
        /*0030*/ 	.short	0x0005
        /*0032*/ 	.short	0x0028
        /*0034*/ 	.byte	0x00, 0xf4, 0x21, 0x00


	//----- nvinfo : EIATTR_KPARAM_INFO
	.align		4
.L_17:
        /*0038*/ 	.byte	0x04, 0x17
        /*003a*/ 	.short	(.L_19 - .L_18)
.L_18:
        /*003c*/ 	.word	0x00000000
        /*0040*/ 	.short	0x0004
        /*0042*/ 	.short	0x0020
        /*0044*/ 	.byte	0x00, 0xf4, 0x21, 0x00


	//----- nvinfo : EIATTR_KPARAM_INFO
	.align		4
.L_19:
        /*0048*/ 	.byte	0x04, 0x17
        /*004a*/ 	.short	(.L_21 - .L_20)
.L_20:
        /*004c*/ 	.word	0x00000000
        /*0050*/ 	.short	0x0003
        /*0052*/ 	.short	0x0018
        /*0054*/ 	.byte	0x00, 0xf4, 0x21, 0x00


	//----- nvinfo : EIATTR_KPARAM_INFO
	.align		4
.L_21:
        /*0058*/ 	.byte	0x04, 0x17
        /*005a*/ 	.short	(.L_23 - .L_22)
.L_22:
        /*005c*/ 	.word	0x00000000
        /*0060*/ 	.short	0x0002
        /*0062*/ 	.short	0x0010
        /*0064*/ 	.byte	0x00, 0xf4, 0x21, 0x00


	//----- nvinfo : EIATTR_KPARAM_INFO
	.align		4
.L_23:
        /*0068*/ 	.byte	0x04, 0x17
        /*006a*/ 	.short	(.L_25 - .L_24)
.L_24:
        /*006c*/ 	.word	0x00000000
        /*0070*/ 	.short	0x0001
        /*0072*/ 	.short	0x0008
        /*0074*/ 	.byte	0x00, 0xf4, 0x21, 0x00


	//----- nvinfo : EIATTR_KPARAM_INFO
	.align		4
.L_25:
        /*0078*/ 	.byte	0x04, 0x17
        /*007a*/ 	.short	(.L_27 - .L_26)
.L_26:
        /*007c*/ 	.word	0x00000000
        /*0080*/ 	.short	0x0000
        /*0082*/ 	.short	0x0000
        /*0084*/ 	.byte	0x00, 0xf4, 0x21, 0x00


	//----- nvinfo : EIATTR_SPARSE_MMA_MASK
	.align		4
.L_27:
        /*0088*/ 	.byte	0x03, 0x50
        /*008a*/ 	.short	0x0000


	//----- nvinfo : EIATTR_MAXREG_COUNT
	.align		4
        /*008c*/ 	.byte	0x03, 0x1b
        /*008e*/ 	.short	0x00ff


	//----- nvinfo : EIATTR_EXIT_INSTR_OFFSETS
	.align		4
        /*0090*/ 	.byte	0x04, 0x1c
        /*0092*/ 	.short	(.L_29 - .L_28)


	//   ....[0]....
.L_28:
        /*0094*/ 	.word	0x00001b20


	//   ....[1]....
        /*0098*/ 	.word	0x00001bd0


	//----- nvinfo : EIATTR_REQNTID
	.align		4
.L_29:
        /*009c*/ 	.byte	0x04, 0x10
        /*009e*/ 	.short	(.L_31 - .L_30)
.L_30:
        /*00a0*/ 	.word	0x00000100
        /*00a4*/ 	.word	0x00000001
        /*00a8*/ 	.word	0x00000001


	//----- nvinfo : EIATTR_CBANK_PARAM_SIZE
	.align		4
.L_31:
        /*00ac*/ 	.byte	0x03, 0x19
        /*00ae*/ 	.short	0x0038


	//----- nvinfo : EIATTR_PARAM_CBANK
	.align		4
        /*00b0*/ 	.byte	0x04, 0x0a
        /*00b2*/ 	.short	(.L_33 - .L_32)
	.align		4
.L_32:
        /*00b4*/ 	.word	index@(.nv.constant0.triton_poi_fused__native_batch_norm_legit_no_training_relu_24)
        /*00b8*/ 	.short	0x0210
        /*00ba*/ 	.short	0x0038


	//----- nvinfo : EIATTR_SW_WAR
	.align		4
.L_33:
        /*00bc*/ 	.byte	0x04, 0x36
        /*00be*/ 	.short	(.L_35 - .L_34)
.L_34:
        /*00c0*/ 	.word	0x00000008
.L_35:


//--------------------- .nv.callgraph             --------------------------
	.section	.nv.callgraph,"",@"SHT_CUDA_CALLGRAPH"
	.align	4
	.sectionentsize	8
	.align		4
        /*0000*/ 	.word	0x00000000
	.align		4
        /*0004*/ 	.word	0xffffffff
	.align		4
        /*0008*/ 	.word	0x00000000
	.align		4
        /*000c*/ 	.word	0xfffffffe
	.align		4
        /*0010*/ 	.word	0x00000000
	.align		4
        /*0014*/ 	.word	0xfffffffd
	.align		4
        /*0018*/ 	.word	0x00000000
	.align		4
        /*001c*/ 	.word	0xfffffffc


//--------------------- .nv.constant4             --------------------------
	.section	.nv.constant4,"a",@progbits
	.align	8
	.align		8
.nv.constant4:
        /*0000*/ 	.dword	_$_str
	.align		8
        /*0008*/ 	.dword	_$_str_$_2


//--------------------- .text.triton_poi_fused__native_batch_norm_legit_no_training_relu_24 --------------------------
	.section	.text.triton_poi_fused__native_batch_norm_legit_no_training_relu_24,"ax",@progbits
	.sectionflags	@"SHF_BARRIERS=1"
	.align	128
        .global         triton_poi_fused__native_batch_norm_legit_no_training_relu_24
        .type           triton_poi_fused__native_batch_norm_legit_no_training_relu_24,@function
        .size           triton_poi_fused__native_batch_norm_legit_no_training_relu_24,(.L_x_1 - triton_poi_fused__native_batch_norm_legit_no_training_relu_24)
        .other          triton_poi_fused__native_batch_norm_legit_no_training_relu_24,@"STO_CUDA_ENTRY STV_DEFAULT"
triton_poi_fused__native_batch_norm_legit_no_training_relu_24:
.text.triton_poi_fused__native_batch_norm_legit_no_training_relu_24:
[----:B------:R-:W0:Y:S01]  /*0000*/  LDC R1, c[0x0][0x28] ;  /* 0x00000a00ff017b82 */ /* 0x000e220000000800 */
[----:B------:R-:W1:Y:S01]  /*0010*/  S2R R38, SR_TID.X ;  /* 0x0000000000267919 */ /* 0x000e620000002100 */
[----:B------:R-:W-:Y:S02]  /*0020*/  CS2R R28, SRZ ;  /* 0x00000000001c7805 */ /* 0x000fe4000001ff00 */
[----:B------:R-:W-:Y:S01]  /*0030*/  CS2R R30, SRZ ;  /* 0x00000000001e7805 */ /* 0x000fe2000001ff00 */
[----:B------:R-:W-:Y:S01]  /*0040*/  ULDC.64 UR6, c[0x0][0x208] ;  /* 0x0000820000067ab9 */ /* 0x000fe20000000a00 */
[----:B------:R-:W2:Y:S01]  /*0050*/  S2R R23, SR_CTAID.Y ;  /* 0x0000000000177919 */ /* 0x000ea20000002600 */
[----:B------:R-:W-:Y:S02]  /*0060*/  CS2R R12, SRZ ;  /* 0x00000000000c7805 */ /* 0x000fe4000001ff00 */
[----:B------:R-:W-:Y:S01]  /*0070*/  CS2R R14, SRZ ;  /* 0x00000000000e7805 */ /* 0x000fe2000001ff00 */
[----:B------:R-:W3:Y:S01]  /*0080*/  S2R R22, SR_CTAID.X ;  /* 0x0000000000167919 */ /* 0x000ee20000002500 */
[----:B------:R-:W4:Y:S01]  /*0090*/  S2UR UR5, SR_CgaCtaId ;  /* 0x00000000000579c3 */ /* 0x000f220000008800 */
[----:B------:R-:W-:-:S07]  /*00a0*/  UMOV UR4, 0x400 ;  /* 0x0000040000047882 */ /* 0x000fce0000000000 */
[----:B------:R-:W5:Y:S01]  /*00b0*/  LDC.64 R36, c[0x0][0x218] ;  /* 0x00008600ff247b82 */ /* 0x000f620000000a00 */
[----:B-1----:R-:W-:Y:S01]  /*00c0*/  IMAD.SHL.U32 R0, R38, 0x4, RZ ;  /* 0x0000000426007824 */ /* 0x002fe200078e00ff */
[----:B------:R-:W-:Y:S02]  /*00d0*/  SHF.R.U32.HI R8, RZ, 0x6, R38 ;  /* 0x00000006ff087819 */ /* 0x000fe40000011626 */
[--C-:B--2---:R-:W-:Y:S02]  /*00e0*/  SHF.R.S32.HI R3, RZ, 0x17, R23.reuse ;  /* 0x00000017ff037819 */ /* 0x104fe40000011417 */
[----:B------:R-:W-:Y:S02]  /*00f0*/  LOP3.LUT R2, R0, 0xfc, RZ, 0xc0, !PT ;  /* 0x000000fc00027812 */ /* 0x000fe400078ec0ff */
[----:B------:R-:W-:Y:S01]  /*0100*/  SGXT R0, R3, 0x1 ;  /* 0x000000010300781a */ /* 0x000fe20000000200 */
[----:B---3--:R-:W-:Y:S01]  /*0110*/  IMAD.SHL.U32 R22, R22, 0x10, RZ ;  /* 0x0000001016167824 */ /* 0x008fe200078e00ff */
[----:B------:R-:W-:-:S02]  /*0120*/  PRMT R5, R2, 0x6540, R23 ;  /* 0x0000654002057816 */ /* 0x000fc40000000017 */
[----:B------:R-:W1:Y:S02]  /*0130*/  LDC.64 R2, c[0x0][0x210] ;  /* 0x00008400ff027b82 */ /* 0x000e640000000a00 */
[----:B------:R-:W-:-:S04]  /*0140*/  LEA.HI R4, R0, R5, RZ, 0x8 ;  /* 0x0000000500047211 */ /* 0x000fc800078f40ff */
[----:B------:R-:W-:Y:S02]  /*0150*/  LOP3.LUT R6, R4, 0xffffff00, RZ, 0xc0, !PT ;  /* 0xffffff0004067812 */ /* 0x000fe400078ec0ff */
[----:B------:R-:W-:-:S03]  /*0160*/  SHF.R.S32.HI R4, RZ, 0x8, R4 ;  /* 0x00000008ff047819 */ /* 0x000fc60000011404 */
[----:B------:R-:W-:Y:S01]  /*0170*/  IMAD.IADD R7, R5, 0x1, -R6 ;  /* 0x0000000105077824 */ /* 0x000fe200078e0a06 */
[----:B------:R-:W-:-:S03]  /*0180*/  SGXT.U32 R5, R8, 0x2 ;  /* 0x000000020805781a */ /* 0x000fc60000000000 */
[----:B------:R-:W-:Y:S01]  /*0190*/  IMAD R17, R4, 0x1900, R7 ;  /* 0x0000190004117824 */ /* 0x000fe200078e0207 */
[----:B------:R-:W-:-:S04]  /*01a0*/  LOP3.LUT R5, R22, R5, RZ, 0xfc, !PT ;  /* 0x0000000516057212 */ /* 0x000fc800078efcff */
[C---:B------:R-:W-:Y:S01]  /*01b0*/  ISETP.GE.AND P0, PT, R5.reuse, 0x19, PT ;  /* 0x000000190500780c */ /* 0x040fe20003f06270 */
[C---:B------:R-:W-:Y:S01]  /*01c0*/  IMAD R9, R5.reuse, 0x100, R17 ;  /* 0x0000010005097824 */ /* 0x040fe200078e0211 */
[C---:B------:R-:W-:Y:S02]  /*01d0*/  LOP3.LUT R4, R5.reuse, 0x4, RZ, 0xfc, !PT ;  /* 0x0000000405047812 */ /* 0x040fe400078efcff */
[----:B------:R-:W-:Y:S01]  /*01e0*/  LOP3.LUT R6, R5, 0x8, RZ, 0xfc, !PT ;  /* 0x0000000805067812 */ /* 0x000fe200078efcff */
[----:B-1----:R-:W-:Y:S01]  /*01f0*/  IMAD.WIDE R8, R9, 0x4, R2 ;  /* 0x0000000409087825 */ /* 0x002fe200078e0202 */
[----:B------:R-:W-:-:S03]  /*0200*/  ISETP.GE.AND P1, PT, R4, 0x19, PT ;  /* 0x000000190400780c */ /* 0x000fc60003f26270 */
[----:B------:R-:W-:-:S04]  /*0210*/  IMAD R11, R4, 0x100, R17 ;  /* 0x00000100040b7824 */ /* 0x000fc800078e0211 */
[----:B------:R1:W2:Y:S01]  /*0220*/  @!P0 LDG.E.EL.128 R28, desc[UR6][R8.64] ;  /* 0x00000006081c8981 */ /* 0x0002a2000c2e1d00 */
[----:B------:R-:W-:-:S05]  /*0230*/  IMAD.WIDE R10, R11, 0x4, R2 ;  /* 0x000000040b0a7825 */ /* 0x000fca00078e0202 */
[----:B------:R3:W5:Y:S01]  /*0240*/  @!P1 LDG.E.EL.128 R12, desc[UR6][R10.64] ;  /* 0x000000060a0c9981 */ /* 0x000762000c2e1d00 */
[C---:B------:R-:W-:Y:S02]  /*0250*/  ISETP.GE.AND P0, PT, R6.reuse, 0x19, PT ;  /* 0x000000190600780c */ /* 0x040fe40003f06270 */
[----:B------:R-:W-:Y:S01]  /*0260*/  LOP3.LUT R18, R5, 0xc, RZ, 0xfc, !PT ;  /* 0x0000000c05127812 */ /* 0x000fe200078efcff */
[--C-:B------:R-:W-:Y:S01]  /*0270*/  IMAD R19, R6, 0x100, R17.reuse ;  /* 0x0000010006137824 */ /* 0x100fe200078e0211 */
[----:B------:R-:W-:Y:S02]  /*0280*/  CS2R R4, SRZ ;  /* 0x0000000000047805 */ /* 0x000fe4000001ff00 */
[----:B------:R-:W-:Y:S01]  /*0290*/  CS2R R6, SRZ ;  /* 0x0000000000067805 */ /* 0x000fe2000001ff00 */
[----:B------:R-:W-:Y:S02]  /*02a0*/  IMAD R21, R18, 0x100, R17 ;  /* 0x0000010012157824 */ /* 0x000fe400078e0211 */
[----:B------:R-:W-:-:S05]  /*02b0*/  IMAD.WIDE R16, R19, 0x4, R2 ;  /* 0x0000000413107825 */ /* 0x000fca00078e0202 */
[----:B------:R4:W5:Y:S01]  /*02c0*/  @!P0 LDG.E.EL.128 R4, desc[UR6][R16.64] ;  /* 0x0000000610048981 */ /* 0x000962000c2e1d00 */
[----:B------:R-:W-:Y:S02]  /*02d0*/  ISETP.GE.AND P1, PT, R18, 0x19, PT ;  /* 0x000000191200780c */ /* 0x000fe40003f26270 */
[----:B-1----:R-:W-:Y:S02]  /*02e0*/  CS2R R8, SRZ ;  /* 0x0000000000087805 */ /* 0x002fe4000001ff00 */
[----:B---3--:R-:W-:Y:S01]  /*02f0*/  CS2R R10, SRZ ;  /* 0x00000000000a7805 */ /* 0x008fe2000001ff00 */
[----:B------:R-:W-:Y:S01]  /*0300*/  IMAD.WIDE R18, R21, 0x4, R2 ;  /* 0x0000000415127825 */ /* 0x000fe200078e0202 */
[----:B------:R-:W-:Y:S01]  /*0310*/  SHF.R.U32.HI R20, RZ, 0x2, R38 ;  /* 0x00000002ff147819 */ /* 0x000fe20000011626 */
[----:B----4-:R-:W-:Y:S01]  /*0320*/  UPRMT UR4, UR5, 0x654, UR4 ;  /* 0x0000065405047896 */ /* 0x010fe20008000004 */
[C---:B------:R-:W-:Y:S01]  /*0330*/  PRMT R25, R38.reuse, 0x6540, R23 ;  /* 0x0000654026197816 */ /* 0x040fe20000000017 */
[----:B------:R-:W1:Y:S04]  /*0340*/  LDC.64 R2, c[0x0][0x220] ;  /* 0x00008800ff027b82 */ /* 0x000e680000000a00 */
[----:B------:R3:W4:Y:S01]  /*0350*/  @!P1 LDG.E.EL.128 R8, desc[UR6][R18.64] ;  /* 0x0000000612089981 */ /* 0x000722000c2e1d00 */
[----:B0-----:R-:W-:Y:S01]  /*0360*/  IMAD.SHL.U32 R16, R38, 0x10, RZ ;  /* 0x0000001026107824 */ /* 0x001fe200078e00ff */
[----:B------:R-:W-:-:S04]  /*0370*/  LOP3.LUT R21, R20, 0x30, RZ, 0xc0, !PT ;  /* 0x0000003014157812 */ /* 0x000fc800078ec0ff */
[----:B------:R-:W-:-:S04]  /*0380*/  LOP3.LUT R16, R16, 0xff0, RZ, 0xc0, !PT ;  /* 0x00000ff010107812 */ /* 0x000fc800078ec0ff */
[----:B------:R-:W-:Y:S02]  /*0390*/  IADD3 R27, R16, UR4, R21 ;  /* 0x00000004101b7c10 */ /* 0x000fe4000fffe015 */
[----:B------:R-:W-:Y:S02]  /*03a0*/  LEA.HI R17, R0, R25, RZ, 0x8 ;  /* 0x0000001900117211 */ /* 0x000fe400078f40ff */
[----:B---3--:R-:W-:Y:S02]  /*03b0*/  LOP3.LUT R19, R38, 0xff, RZ, 0xc0, !PT ;  /* 0x000000ff26137812 */ /* 0x008fe400078ec0ff */
[----:B------:R-:W-:Y:S02]  /*03c0*/  LOP3.LUT R18, R17, 0xffffff00, RZ, 0xc0, !PT ;  /* 0xffffff0011127812 */ /* 0x000fe400078ec0ff */
[----:B------:R-:W-:-:S03]  /*03d0*/  LEA R24, R19, UR4, 0x2 ;  /* 0x0000000413187c11 */ /* 0x000fc6000f8e10ff */
[----:B------:R-:W-:-:S04]  /*03e0*/  IMAD.IADD R25, R25, 0x1, -R18 ;  /* 0x0000000119197824 */ /* 0x000fc800078e0a12 */
[C---:B-1----:R-:W-:Y:S01]  /*03f0*/  IMAD.WIDE R2, R25.reuse, 0x4, R2 ;  /* 0x0000000419027825 */ /* 0x042fe200078e0202 */
[----:B--2---:R-:W-:Y:S01]  /*0400*/  STS.128 [R27], R28 ;  /* 0x0000001c1b007388 */ /* 0x004fe20000000c00 */
[----:B------:R-:W-:Y:S06]  /*0410*/  BAR.SYNC.DEFER_BLOCKING 0x0 ;  /* 0x0000000000007b1d */ /* 0x000fec0000010000 */
[----:B------:R-:W-:Y:S04]  /*0420*/  LDS R17, [R24] ;  /* 0x0000000018117984 */ /* 0x000fe80000000800 */
[----:B------:R-:W-:Y:S04]  /*0430*/  LDS R18, [R24+0x410] ;  /* 0x0004100018127984 */ /* 0x000fe80000000800 */
[----:B------:R-:W-:Y:S04]  /*0440*/  LDS R20, [R24+0x820] ;  /* 0x0008200018147984 */ /* 0x000fe80000000800 */
[----:B------:R-:W-:Y:S01]  /*0450*/  LDS R21, [R24+0xc30] ;  /* 0x000c300018157984 */ /* 0x000fe20000000800 */
[----:B------:R-:W-:Y:S06]  /*0460*/  BAR.SYNC.DEFER_BLOCKING 0x0 ;  /* 0x0000000000007b1d */ /* 0x000fec0000010000 */
[----:B-----5:R-:W-:Y:S02]  /*0470*/  STS.128 [R27], R12 ;  /* 0x0000000c1b007388 */ /* 0x020fe40000000c00 */
[----:B------:R-:W-:Y:S06]  /*0480*/  BAR.SYNC.DEFER_BLOCKING 0x0 ;  /* 0x0000000000007b1d */ /* 0x000fec0000010000 */
[----:B------:R-:W-:Y:S04]  /*0490*/  LDS R32, [R24] ;  /* 0x0000000018207984 */ /* 0x000fe80000000800 */
[----:B------:R-:W-:Y:S04]  /*04a0*/  LDS R26, [R24+0x410] ;  /* 0x00041000181a7984 */ /* 0x000fe80000000800 */
[----:B------:R-:W-:Y:S04]  /*04b0*/  LDS R28, [R24+0x820] ;  /* 0x00082000181c7984 */ /* 0x000fe80000000800 */
[----:B------:R-:W-:Y:S01]  /*04c0*/  LDS R30, [R24+0xc30] ;  /* 0x000c3000181e7984 */ /* 0x000fe20000000800 */
[----:B------:R-:W-:Y:S06]  /*04d0*/  BAR.SYNC.DEFER_BLOCKING 0x0 ;  /* 0x0000000000007b1d */ /* 0x000fec0000010000 */
[----:B------:R0:W-:Y:S02]  /*04e0*/  STS.128 [R27], R4 ;  /* 0x000000041b007388 */ /* 0x0001e40000000c00 */
[----:B------:R-:W-:Y:S08]  /*04f0*/  BAR.SYNC.DEFER_BLOCKING 0x0 ;  /* 0x0000000000007b1d */ /* 0x000ff00000010000 */
[----:B0-----:R-:W0:Y:S01]  /*0500*/  LDC.64 R4, c[0x0][0x230] ;  /* 0x00008c00ff047b82 */ /* 0x001e220000000a00 */
[----:B------:R-:W-:Y:S04]  /*0510*/  LDS R34, [R24] ;  /* 0x0000000018227984 */ /* 0x000fe80000000800 */
[----:B------:R-:W-:Y:S04]  /*0520*/  LDS R35, [R24+0x410] ;  /* 0x0004100018237984 */ /* 0x000fe80000000800 */
[----:B------:R-:W-:Y:S04]  /*0530*/  LDS R14, [R24+0x820] ;  /* 0x00082000180e7984 */ /* 0x000fe80000000800 */
[----:B------:R-:W1:Y:S01]  /*0540*/  LDS R12, [R24+0xc30] ;  /* 0x000c3000180c7984 */ /* 0x000e620000000800 */
[----:B------:R-:W-:Y:S06]  /*0550*/  BAR.SYNC.DEFER_BLOCKING 0x0 ;  /* 0x0000000000007b1d */ /* 0x000fec0000010000 */
[----:B----4-:R2:W-:Y:S02]  /*0560*/  STS.128 [R27], R8 ;  /* 0x000000081b007388 */ /* 0x0105e40000000c00 */
[----:B------:R-:W-:Y:S06]  /*0570*/  BAR.SYNC.DEFER_BLOCKING 0x0 ;  /* 0x0000000000007b1d */ /* 0x000fec0000010000 */
[----:B------:R3:W4:Y:S01]  /*0580*/  LDG.E.EL R2, desc[UR6][R2.64] ;  /* 0x0000000602027981 */ /* 0x000722000c2e1900 */
[----:B------:R-:W-:-:S02]  /*0590*/  IMAD.WIDE R6, R25, 0x4, R36 ;  /* 0x0000000419067825 */ /* 0x000fc400078e0224 */
[----:B------:R-:W5:Y:S03]  /*05a0*/  LDC.64 R36, c[0x0][0x228] ;  /* 0x00008a00ff247b82 */ /* 0x000f660000000a00 */
[----:B------:R0:W1:Y:S02]  /*05b0*/  LDG.E.EL R15, desc[UR6][R6.64] ;  /* 0x00000006060f7981 */ /* 0x000064000c2e1900 */
[----:B0-----:R-:W-:-:S05]  /*05c0*/  IMAD.WIDE R4, R25, 0x4, R4 ;  /* 0x0000000419047825 */ /* 0x001fca00078e0204 */
[----:B------:R0:W4:Y:S01]  /*05d0*/  LDG.E.EL R39, desc[UR6][R4.64] ;  /* 0x0000000604277981 */ /* 0x000122000c2e1900 */
[----:B-----5:R-:W-:-:S06]  /*05e0*/  IMAD.WIDE R36, R25, 0x4, R36 ;  /* 0x0000000419247825 */ /* 0x020fcc00078e0224 */
[----:B------:R5:W4:Y:S01]  /*05f0*/  LDG.E.EL R36, desc[UR6][R36.64] ;  /* 0x0000000624247981 */ /* 0x000b22000c2e1900 */
[----:B--2---:R-:W2:Y:S01]  /*0600*/  S2R R9, SR_TID.X ;  /* 0x0000000000097919 */ /* 0x004ea20000002100 */
[----:B------:R-:W-:-:S04]  /*0610*/  SHF.R.U32.HI R8, RZ, 0x4, R38 ;  /* 0x00000004ff087819 */ /* 0x000fc80000011626 */
[----:B------:R-:W-:-:S04]  /*0620*/  SGXT.U32 R8, R8, 0x4 ;  /* 0x000000040808781a */ /* 0x000fc80000000000 */
[----:B------:R-:W-:-:S04]  /*0630*/  PRMT R23, R8, 0x6540, R23 ;  /* 0x0000654008177816 */ /* 0x000fc80000000017 */
[C---:B------:R-:W-:Y:S02]  /*0640*/  LOP3.LUT R27, R23.reuse, 0xd0, RZ, 0xfc, !PT ;  /* 0x000000d0171b7812 */ /* 0x040fe400078efcff */
[----:B---3--:R-:W-:Y:S02]  /*0650*/  LOP3.LUT R3, R23, 0xe0, RZ, 0xfc, !PT ;  /* 0x000000e017037812 */ /* 0x008fe400078efcff */
[C---:B------:R-:W-:Y:S02]  /*0660*/  LEA.HI R25, R0.reuse, R27, RZ, 0x8 ;  /* 0x0000001b00197211 */ /* 0x040fe400078f40ff */
[----:B------:R-:W-:Y:S02]  /*0670*/  LEA.HI R31, R0, R3, RZ, 0x8 ;  /* 0x00000003001f7211 */ /* 0x000fe400078f40ff */
[----:B------:R-:W-:Y:S02]  /*0680*/  LOP3.LUT R6, R25, 0xffffff00, RZ, 0xc0, !PT ;  /* 0xffffff0019067812 */ /* 0x000fe400078ec0ff */
[----:B------:R-:W-:-:S02]  /*0690*/  LOP3.LUT R11, R23, 0xb0, RZ, 0xfc, !PT ;  /* 0x000000b0170b7812 */ /* 0x000fc400078efcff */
[----:B------:R-:W-:Y:S01]  /*06a0*/  LOP3.LUT R29, R23, 0xc0, RZ, 0xfc, !PT ;  /* 0x000000c0171d7812 */ /* 0x000fe200078efcff */
[----:B------:R-:W-:Y:S01]  /*06b0*/  IMAD.IADD R27, R27, 0x1, -R6 ;  /* 0x000000011b1b7824 */ /* 0x000fe200078e0a06 */
[----:B0-----:R-:W-:Y:S02]  /*06c0*/  LOP3.LUT R4, R31, 0xffffff00, RZ, 0xc0, !PT ;  /* 0xffffff001f047812 */ /* 0x001fe400078ec0ff */
[C---:B------:R-:W-:Y:S02]  /*06d0*/  LEA.HI R6, R0.reuse, R11, RZ, 0x8 ;  /* 0x0000000b00067211 */ /* 0x040fe400078f40ff */
[----:B------:R-:W-:Y:S01]  /*06e0*/  LEA.HI R13, R0, R29, RZ, 0x8 ;  /* 0x0000001d000d7211 */ /* 0x000fe200078f40ff */
[----:B------:R-:W-:Y:S01]  /*06f0*/  IMAD.IADD R5, R3, 0x1, -R4 ;  /* 0x0000000103057824 */ /* 0x000fe200078e0a04 */
[----:B--2---:R-:W-:Y:S02]  /*0700*/  LOP3.LUT R22, R22, 0xf, R9, 0xf8, !PT ;  /* 0x0000000f16167812 */ /* 0x004fe400078ef809 */
[----:B------:R-:W-:-:S02]  /*0710*/  LOP3.LUT R9, R23, 0xa0, RZ, 0xfc, !PT ;  /* 0x000000a017097812 */ /* 0x000fc400078efcff */
[----:B------:R-:W-:Y:S02]  /*0720*/  LOP3.LUT R4, R6, 0xffffff00, RZ, 0xc0, !PT ;  /* 0xffffff0006047812 */ /* 0x000fe400078ec0ff */
[----:B------:R-:W-:Y:S02]  /*0730*/  LOP3.LUT R8, R13, 0xffffff00, RZ, 0xc0, !PT ;  /* 0xffffff000d087812 */ /* 0x000fe400078ec0ff */
[C---:B------:R-:W-:Y:S02]  /*0740*/  LOP3.LUT R3, R23.reuse, 0x80, RZ, 0xfc, !PT ;  /* 0x0000008017037812 */ /* 0x040fe400078efcff */
[----:B------:R-:W-:Y:S02]  /*0750*/  LOP3.LUT R7, R23, 0x90, RZ, 0xfc, !PT ;  /* 0x0000009017077812 */ /* 0x000fe400078efcff */
[C---:B------:R-:W-:Y:S01]  /*0760*/  LEA.HI R10, R0.reuse, R9, RZ, 0x8 ;  /* 0x00000009000a7211 */ /* 0x040fe200078f40ff */
[----:B------:R-:W-:Y:S01]  /*0770*/  IMAD.IADD R11, R11, 0x1, -R4 ;  /* 0x000000010b0b7824 */ /* 0x000fe200078e0a04 */
[C---:B------:R-:W-:Y:S01]  /*0780*/  LEA.HI R4, R0.reuse, R3, RZ, 0x8 ;  /* 0x0000000300047211 */ /* 0x040fe200078f40ff */
[----:B------:R-:W-:Y:S01]  /*0790*/  IMAD.IADD R29, R29, 0x1, -R8 ;  /* 0x000000011d1d7824 */ /* 0x000fe200078e0a08 */
[----:B------:R-:W-:-:S02]  /*07a0*/  LEA.HI R8, R0, R7, RZ, 0x8 ;  /* 0x0000000700087211 */ /* 0x000fc400078f40ff */
[----:B------:R-:W-:Y:S02]  /*07b0*/  LOP3.LUT R38, R10, 0xffffff00, RZ, 0xc0, !PT ;  /* 0xffffff000a267812 */ /* 0x000fe400078ec0ff */
[----:B------:R-:W-:Y:S02]  /*07c0*/  LEA.HI R33, R0, R23, RZ, 0x8 ;  /* 0x0000001700217211 */ /* 0x000fe400078f40ff */
[----:B------:R-:W-:Y:S01]  /*07d0*/  LOP3.LUT R42, R4, 0xffffff00, RZ, 0xc0, !PT ;  /* 0xffffff00042a7812 */ /* 0x000fe200078ec0ff */
[----:B------:R-:W-:Y:S01]  /*07e0*/  IMAD.IADD R9, R9, 0x1, -R38 ;  /* 0x0000000109097824 */ /* 0x000fe200078e0a26 */
[----:B------:R-:W-:Y:S02]  /*07f0*/  LOP3.LUT R40, R8, 0xffffff00, RZ, 0xc0, !PT ;  /* 0xffffff0008287812 */ /* 0x000fe400078ec0ff */
[----:B------:R-:W-:Y:S01]  /*0800*/  LOP3.LUT R38, R33, 0xffffff00, RZ, 0xc0, !PT ;  /* 0xffffff0021267812 */ /* 0x000fe200078ec0ff */
[----:B------:R-:W-:Y:S01]  /*0810*/  IMAD.IADD R3, R3, 0x1, -R42 ;  /* 0x0000000103037824 */ /* 0x000fe200078e0a2a */
[----:B------:R-:W-:Y:S01]  /*0820*/  SHF.R.S32.HI R31, RZ, 0x8, R31 ;  /* 0x00000008ff1f7819 */ /* 0x000fe2000001141f */
[----:B------:R-:W-:Y:S01]  /*0830*/  IMAD.IADD R7, R7, 0x1, -R40 ;  /* 0x0000000107077824 */ /* 0x000fe200078e0a28 */
[----:B------:R-:W-:Y:S01]  /*0840*/  SHF.R.S32.HI R25, RZ, 0x8, R25 ;  /* 0x00000008ff197819 */ /* 0x000fe20000011419 */
[--C-:B------:R-:W-:Y:S01]  /*0850*/  IMAD R44, R5, 0x19, R22.reuse ;  /* 0x00000019052c7824 */ /* 0x100fe200078e0216 */
[----:B------:R-:W-:Y:S01]  /*0860*/  SHF.R.S32.HI R13, RZ, 0x8, R13 ;  /* 0x00000008ff0d7819 */ /* 0x000fe2000001140d */
[----:B------:R-:W-:-:S02]  /*0870*/  IMAD R42, R27, 0x19, R22 ;  /* 0x000000191b2a7824 */ /* 0x000fc400078e0216 */
[----:B------:R-:W-:Y:S02]  /*0880*/  IMAD R40, R29, 0x19, R22 ;  /* 0x000000191d287824 */ /* 0x000fe400078e0216 */
[----:B-----5:R-:W-:Y:S01]  /*0890*/  IMAD.IADD R37, R23, 0x1, -R38 ;  /* 0x0000000117257824 */ /* 0x020fe200078e0a26 */
[----:B------:R-:W-:Y:S01]  /*08a0*/  SHF.R.S32.HI R33, RZ, 0x8, R33 ;  /* 0x00000008ff217819 */ /* 0x000fe20000011421 */
[----:B------:R-:W-:Y:S02]  /*08b0*/  IMAD R27, R31, 0x9600, R44 ;  /* 0x000096001f1b7824 */ /* 0x000fe400078e022c */
[----:B------:R-:W-:Y:S01]  /*08c0*/  IMAD R29, R25, 0x9600, R42 ;  /* 0x00009600191d7824 */ /* 0x000fe200078e022a */
[----:B------:R-:W-:Y:S01]  /*08d0*/  SHF.R.S32.HI R25, RZ, 0x8, R6 ;  /* 0x00000008ff197819 */ /* 0x000fe20000011406 */
[----:B------:R-:W-:Y:S01]  /*08e0*/  IMAD R31, R13, 0x9600, R40 ;  /* 0x000096000d1f7824 */ /* 0x000fe200078e0228 */
[----:B------:R-:W-:Y:S01]  /*08f0*/  SHF.R.S32.HI R13, RZ, 0x8, R8 ;  /* 0x00000008ff0d7819 */ /* 0x000fe20000011408 */
[----:B------:R-:W-:-:S02]  /*0900*/  IMAD R38, R37, 0x19, R22 ;  /* 0x0000001925267824 */ /* 0x000fc400078e0216 */
[----:B------:R-:W-:Y:S02]  /*0910*/  IMAD R6, R7, 0x19, R22 ;  /* 0x0000001907067824 */ /* 0x000fe400078e0216 */
[----:B------:R-:W-:Y:S01]  /*0920*/  IMAD R5, R33, 0x9600, R38 ;  /* 0x0000960021057824 */ /* 0x000fe200078e0226 */
[----:B------:R-:W-:Y:S01]  /*0930*/  SHF.R.S32.HI R33, RZ, 0x8, R10 ;  /* 0x00000008ff217819 */ /* 0x000fe2000001140a */
[----:B------:R-:W-:Y:S01]  /*0940*/  IMAD R13, R13, 0x9600, R6 ;  /* 0x000096000d0d7824 */ /* 0x000fe200078e0206 */
[----:B------:R-:W-:Y:S01]  /*0950*/  LOP3.LUT R7, R23, 0x70, RZ, 0xfc, !PT ;  /* 0x0000007017077812 */ /* 0x000fe200078efcff */
[--C-:B------:R-:W-:Y:S01]  /*0960*/  IMAD R10, R11, 0x19, R22.reuse ;  /* 0x000000190b0a7824 */ /* 0x100fe200078e0216 */
[----:B------:R-:W0:Y:S01]  /*0970*/  LDS R6, [R24+0x820] ;  /* 0x0008200018067984 */ /* 0x000e220000000800 */
[----:B------:R-:W-:Y:S01]  /*0980*/  IMAD R8, R9, 0x19, R22 ;  /* 0x0000001909087824 */ /* 0x000fe200078e0216 */
[----:B------:R-:W-:Y:S01]  /*0990*/  SHF.R.S32.HI R11, RZ, 0x8, R4 ;  /* 0x00000008ff0b7819 */ /* 0x000fe20000011404 */
[----:B------:R-:W-:Y:S01]  /*09a0*/  IMAD R4, R3, 0x19, R22 ;  /* 0x0000001903047824 */ /* 0x000fe200078e0216 */
[----:B------:R-:W-:Y:S01]  /*09b0*/  LOP3.LUT R9, R23, 0x60, RZ, 0xfc, !PT ;  /* 0x0000006017097812 */ /* 0x000fe200078efcff */
[----:B------:R-:W-:Y:S01]  /*09c0*/  IMAD R25, R25, 0x9600, R10 ;  /* 0x0000960019197824 */ /* 0x000fe200078e020a */
[C---:B------:R-:W-:Y:S01]  /*09d0*/  LEA.HI R3, R0.reuse, R7, RZ, 0x8 ;  /* 0x0000000700037211 */ /* 0x040fe200078f40ff */
[----:B------:R-:W-:Y:S01]  /*09e0*/  IMAD R33, R33, 0x9600, R8 ;  /* 0x0000960021217824 */ /* 0x000fe200078e0208 */
[----:B------:R-:W-:Y:S01]  /*09f0*/  LDS R10, [R24+0x410] ;  /* 0x00041000180a7984 */ /* 0x000fe20000000800 */
[----:B------:R-:W-:Y:S01]  /*0a00*/  IMAD R11, R11, 0x9600, R4 ;  /* 0x000096000b0b7824 */ /* 0x000fe200078e0204 */
[----:B------:R-:W-:-:S02]  /*0a10*/  LEA.HI R4, R0, R9, RZ, 0x8 ;  /* 0x0000000900047211 */ /* 0x000fc400078f40ff */
[----:B------:R-:W2:Y:S01]  /*0a20*/  LDS R8, [R24] ;  /* 0x0000000018087984 */ /* 0x000ea20000000800 */
[----:B------:R-:W-:-:S03]  /*0a30*/  LOP3.LUT R40, R3, 0xffffff00, RZ, 0xc0, !PT ;  /* 0xffffff0003287812 */ /* 0x000fc600078ec0ff */
[----:B------:R-:W3:Y:S01]  /*0a40*/  LDS R38, [R24+0xc30] ;  /* 0x000c300018267984 */ /* 0x000ee20000000800 */
[----:B------:R-:W-:Y:S01]  /*0a50*/  LOP3.LUT R42, R23, 0x60, RZ, 0xfc, !PT ;  /* 0x00000060172a7812 */ /* 0x000fe200078efcff */
[----:B------:R-:W-:Y:S01]  /*0a60*/  IMAD.IADD R37, R7, 0x1, -R40 ;  /* 0x0000000107257824 */ /* 0x000fe200078e0a28 */
[----:B------:R-:W-:Y:S01]  /*0a70*/  LOP3.LUT R9, R4, 0xffffff00, RZ, 0xc0, !PT ;  /* 0xffffff0004097812 */ /* 0x000fe200078ec0ff */
[----:B------:R-:W-:-:S04]  /*0a80*/  IMAD.MOV.U32 R7, RZ, RZ, 0x3e800000 ;  /* 0x3e800000ff077424 */ /* 0x000fc800078e00ff */
[----:B------:R-:W-:Y:S01]  /*0a90*/  IMAD.IADD R41, R42, 0x1, -R9 ;  /* 0x000000012a297824 */ /* 0x000fe200078e0a09 */
[----:B------:R-:W-:Y:S02]  /*0aa0*/  SHF.R.S32.HI R9, RZ, 0x8, R3 ;  /* 0x00000008ff097819 */ /* 0x000fe40000011403 */
[----:B------:R-:W-:Y:S01]  /*0ab0*/  LEA.HI R43, R16, UR4, RZ, 0x1e ;  /* 0x00000004102b7c11 */ /* 0x000fe2000f8ff0ff */
[--C-:B------:R-:W-:Y:S02]  /*0ac0*/  IMAD R40, R41, 0x19, R22.reuse ;  /* 0x0000001929287824 */ /* 0x100fe400078e0216 */
[----:B------:R-:W-:-:S04]  /*0ad0*/  IMAD R42, R37, 0x19, R22 ;  /* 0x00000019252a7824 */ /* 0x000fc800078e0216 */
[----:B------:R-:W-:Y:S02]  /*0ae0*/  IMAD R9, R9, 0x9600, R42 ;  /* 0x0000960009097824 */ /* 0x000fe400078e022a */
[----:B----4-:R-:W-:-:S06]  /*0af0*/  FADD R2, R2, 9.9999997473787516356e-06 ;  /* 0x3727c5ac02027421 */ /* 0x010fcc0000000000 */
[----:B------:R-:W4:Y:S02]  /*0b00*/  MUFU.SQRT R2, R2 ;  /* 0x0000000200027308 */ /* 0x000f240000002000 */
[C---:B----4-:R-:W-:Y:S02]  /*0b10*/  FSETP.GT.AND P0, PT, R2.reuse, 8.50705917302346158658e+37, PT ;  /* 0x7e8000000200780b */ /* 0x050fe40003f04000 */
[----:B------:R-:W-:-:S11]  /*0b20*/  FSETP.GEU.AND P1, PT, R2, 1.175494350822287508e-38, PT ;  /* 0x008000000200780b */ /* 0x000fd60003f2e000 */
[----:B------:R-:W-:-:S04]  /*0b30*/  @P0 FMUL R2, R2, 0.25 ;  /* 0x3e80000002020820 */ /* 0x000fc80000400000 */
[----:B------:R-:W-:-:S06]  /*0b40*/  @!P1 FMUL R2, R2, 16777216 ;  /* 0x4b80000002029820 */ /* 0x000fcc0000400000 */
[----:B------:R-:W4:Y:S01]  /*0b50*/  MUFU.RCP R2, R2 ;  /* 0x0000000200027308 */ /* 0x000f220000001000 */
[----:B------:R-:W-:Y:S02]  /*0b60*/  FSEL R3, R7, 1, P0 ;  /* 0x3f80000007037808 */ /* 0x000fe40000000000 */
[----:B------:R-:W-:Y:S01]  /*0b70*/  SHF.R.S32.HI R7, RZ, 0x8, R4 ;  /* 0x00000008ff077819 */ /* 0x000fe20000011404 */
[----:B------:R-:W-:Y:S02]  /*0b80*/  IMAD R4, R16, 0x4, R43 ;  /* 0x0000000410047824 */ /* 0x000fe400078e022b */
[----:B------:R-:W-:Y:S01]  /*0b90*/  @!P1 FMUL R3, R3, 16777216 ;  /* 0x4b80000003039820 */ /* 0x000fe20000400000 */
[--C-:B-1----:R-:W-:Y:S01]  /*0ba0*/  FADD R16, R12, -R15.reuse ;  /* 0x8000000f0c107221 */ /* 0x102fe20000000000 */
[--C-:B------:R-:W-:Y:S01]  /*0bb0*/  FADD R30, R30, -R15.reuse ;  /* 0x8000000f1e1e7221 */ /* 0x100fe20000000000 */
[----:B------:R-:W1:Y:S01]  /*0bc0*/  S2R R12, SR_TID.X ;  /* 0x00000000000c7919 */ /* 0x000e620000002100 */
[--C-:B------:R-:W-:Y:S01]  /*0bd0*/  FADD R21, R21, -R15.reuse ;  /* 0x8000000f15157221 */ /* 0x100fe20000000000 */
[----:B----4-:R-:W-:Y:S01]  /*0be0*/  FMUL R2, R2, R3 ;  /* 0x0000000302027220 */ /* 0x010fe20000400000 */
[--C-:B------:R-:W-:Y:S01]  /*0bf0*/  FADD R41, R32, -R15.reuse ;  /* 0x8000000f20297221 */ /* 0x100fe20000000000 */
[--C-:B------:R-:W-:Y:S01]  /*0c00*/  FADD R43, R26, -R15.reuse ;  /* 0x8000000f1a2b7221 */ /* 0x100fe20000000000 */
[----:B------:R-:W-:Y:S01]  /*0c10*/  FADD R45, R28, -R15 ;  /* 0x8000000f1c2d7221 */ /* 0x000fe20000000000 */
[----:B------:R-:W-:Y:S01]  /*0c20*/  FMUL R30, R2, R30 ;  /* 0x0000001e021e7220 */ /* 0x000fe20000400000 */
[----:B------:R-:W-:-:S02]  /*0c30*/  IMAD R7, R7, 0x9600, R40 ;  /* 0x0000960007077824 */ /* 0x000fc400078e0228 */
[C---:B------:R-:W-:Y:S01]  /*0c40*/  FMUL R28, R2.reuse, R43 ;  /* 0x0000002b021c7220 */ /* 0x040fe20000400000 */
[----:B------:R-:W-:Y:S01]  /*0c50*/  FMUL R26, R2, R45 ;  /* 0x0000002d021a7220 */ /* 0x000fe20000400000 */
[----:B------:R-:W-:Y:S01]  /*0c60*/  FFMA R30, R36, R30, R39 ;  /* 0x0000001e241e7223 */ /* 0x000fe20000000027 */
[C---:B------:R-:W-:Y:S01]  /*0c70*/  FMUL R40, R2.reuse, R41 ;  /* 0x0000002902287220 */ /* 0x040fe20000400000 */
[----:B------:R-:W-:Y:S01]  /*0c80*/  FMUL R44, R2, R21 ;  /* 0x00000015022c7220 */ /* 0x000fe20000400000 */
[--C-:B------:R-:W-:Y:S01]  /*0c90*/  FADD R37, R20, -R15.reuse ;  /* 0x8000000f14257221 */ /* 0x100fe20000000000 */
[--C-:B------:R-:W-:Y:S01]  /*0ca0*/  FADD R20, R35, -R15.reuse ;  /* 0x8000000f23147221 */ /* 0x100fe20000000000 */
[----:B0-----:R-:W-:Y:S01]  /*0cb0*/  FADD R35, R6, -R15 ;  /* 0x8000000f06237221 */ /* 0x001fe20000000000 */
[C-C-:B------:R-:W-:Y:S01]  /*0cc0*/  FFMA R44, R36.reuse, R44, R39.reuse ;  /* 0x0000002c242c7223 */ /* 0x140fe20000000027 */
[C-C-:B------:R-:W-:Y:S01]  /*0cd0*/  FFMA R40, R36.reuse, R40, R39.reuse ;  /* 0x0000002824287223 */ /* 0x140fe20000000027 */
[C-C-:B------:R-:W-:Y:S01]  /*0ce0*/  FFMA R28, R36.reuse, R28, R39.reuse ;  /* 0x0000001c241c7223 */ /* 0x140fe20000000027 */
[----:B------:R-:W-:Y:S01]  /*0cf0*/  FFMA R26, R36, R26, R39 ;  /* 0x0000001a241a7223 */ /* 0x000fe20000000027 */
[----:B------:R-:W-:Y:S01]  /*0d00*/  FSETP.GEU.AND P1, PT, R30, RZ, PT ;  /* 0x000000ff1e00720b */ /* 0x000fe20003f2e000 */
[----:B------:R-:W-:Y:S01]  /*0d10*/  FMUL R32, R2, R35 ;  /* 0x0000002302207220 */ /* 0x000fe20000400000 */
[--C-:B------:R-:W-:Y:S01]  /*0d20*/  FADD R3, R18, -R15.reuse ;  /* 0x8000000f12037221 */ /* 0x100fe20000000000 */
[--C-:B------:R-:W-:Y:S01]  /*0d30*/  FADD R14, R14, -R15.reuse ;  /* 0x8000000f0e0e7221 */ /* 0x100fe20000000000 */
[----:B------:R-:W-:Y:S01]  /*0d40*/  FSEL R35, R30, RZ, P1 ;  /* 0x000000ff1e237208 */ /* 0x000fe20000800000 */
[----:B------:R-:W-:Y:S01]  /*0d50*/  BAR.SYNC.DEFER_BLOCKING 0x0 ;  /* 0x0000000000007b1d */ /* 0x000fe20000010000 */
[--C-:B------:R-:W-:Y:S01]  /*0d60*/  FADD R17, R17, -R15.reuse ;  /* 0x8000000f11117221 */ /* 0x100fe20000000000 */
[--C-:B------:R-:W-:Y:S01]  /*0d70*/  FADD R34, R34, -R15.reuse ;  /* 0x8000000f22227221 */ /* 0x100fe20000000000 */
[--C-:B--2---:R-:W-:Y:S01]  /*0d80*/  FADD R18, R8, -R15.reuse ;  /* 0x8000000f08127221 */ /* 0x104fe20000000000 */
[--C-:B------:R-:W-:Y:S01]  /*0d90*/  FADD R10, R10, -R15.reuse ;  /* 0x8000000f0a0a7221 */ /* 0x100fe20000000000 */
[----:B------:R-:W-:Y:S01]  /*0da0*/  FSETP.GEU.AND P0, PT, R26, RZ, PT ;  /* 0x000000ff1a00720b */ /* 0x000fe20003f0e000 */
[----:B---3--:R-:W-:Y:S01]  /*0db0*/  FADD R15, R38, -R15 ;  /* 0x8000000f260f7221 */ /* 0x008fe20000000000 */
[----:B------:R-:W-:-:S02]  /*0dc0*/  FSETP.GEU.AND P1, PT, R28, RZ, PT ;  /* 0x000000ff1c00720b */ /* 0x000fc40003f2e000 */
[----:B------:R-:W-:Y:S02]  /*0dd0*/  FSETP.GEU.AND P2, PT, R40, RZ, PT ;  /* 0x000000ff2800720b */ /* 0x000fe40003f4e000 */
[----:B------:R-:W-:Y:S01]  /*0de0*/  FSETP.GEU.AND P3, PT, R44, RZ, PT ;  /* 0x000000ff2c00720b */ /* 0x000fe20003f6e000 */
[C---:B------:R-:W-:Y:S01]  /*0df0*/  FMUL R6, R2.reuse, R20 ;  /* 0x0000001402067220 */ /* 0x040fe20000400000 */
[C---:B------:R-:W-:Y:S01]  /*0e00*/  FMUL R8, R2.reuse, R14 ;  /* 0x0000000e02087220 */ /* 0x040fe20000400000 */
[C---:B------:R-:W-:Y:S01]  /*0e10*/  FMUL R20, R2.reuse, R37 ;  /* 0x0000002502147220 */ /* 0x040fe20000400000 */
[C---:B------:R-:W-:Y:S01]  /*0e20*/  FMUL R14, R2.reuse, R34 ;  /* 0x00000022020e7220 */ /* 0x040fe20000400000 */
[----:B------:R-:W-:Y:S01]  /*0e30*/  FMUL R3, R2, R3 ;  /* 0x0000000302037220 */ /* 0x000fe20000400000 */
[----:B------:R-:W-:Y:S01]  /*0e40*/  FSEL R37, R26, RZ, P0 ;  /* 0x000000ff1a257208 */ /* 0x000fe20000000000 */
[----:B------:R-:W-:Y:S01]  /*0e50*/  FMUL R16, R2, R16 ;  /* 0x0000001002107220 */ /* 0x000fe20000400000 */
[----:B------:R-:W-:Y:S01]  /*0e60*/  FSEL R41, R28, RZ, P1 ;  /* 0x000000ff1c297208 */ /* 0x000fe20000800000 */
[----:B------:R-:W-:Y:S01]  /*0e70*/  FMUL R17, R2, R17 ;  /* 0x0000001102117220 */ /* 0x000fe20000400000 */
[----:B------:R-:W-:Y:S01]  /*0e80*/  FSEL R43, R40, RZ, P2 ;  /* 0x000000ff282b7208 */ /* 0x000fe20001000000 */
[----:B------:R-:W-:Y:S01]  /*0e90*/  FMUL R38, R2, R18 ;  /* 0x0000001202267220 */ /* 0x000fe20000400000 */
[----:B------:R-:W-:Y:S01]  /*0ea0*/  FSEL R21, R44, RZ, P3 ;  /* 0x000000ff2c157208 */ /* 0x000fe20001800000 */
[C---:B------:R-:W-:Y:S01]  /*0eb0*/  FMUL R34, R2.reuse, R10 ;  /* 0x0000000a02227220 */ /* 0x040fe20000400000 */
[----:B------:R-:W-:Y:S01]  /*0ec0*/  FMUL R42, R2, R15 ;  /* 0x0000000f022a7220 */ /* 0x000fe20000400000 */
[C-C-:B------:R-:W-:Y:S01]  /*0ed0*/  FFMA R18, R36.reuse, R3, R39.reuse ;  /* 0x0000000324127223 */ /* 0x140fe20000000027 */
        /* <DEDUP_REMOVED lines=9> */
[----:B------:R-:W-:Y:S01]  /*0f70*/  FFMA R8, R36, R42, R39 ;  /* 0x0000002a24087223 */ /* 0x000fe20000000027 */
[----:B------:R0:W-:Y:S01]  /*0f80*/  STS [R4+0x1c], R35 ;  /* 0x00001c2304007388 */ /* 0x0001e20000000800 */
[----:B------:R-:W-:-:S02]  /*0f90*/  LOP3.LUT R40, R19, 0x100, RZ, 0xfc, !PT ;  /* 0x0000010013287812 */ /* 0x000fc400078efcff */
[C---:B------:R-:W-:Y:S01]  /*0fa0*/  LOP3.LUT R38, R19.reuse, 0x200, RZ, 0xfc, !PT ;  /* 0x0000020013267812 */ /* 0x040fe200078efcff */
[----:B------:R2:W-:Y:S01]  /*0fb0*/  STS [R4+0x18], R37 ;  /* 0x0000182504007388 */ /* 0x0005e20000000800 */
[C---:B------:R-:W-:Y:S02]  /*0fc0*/  LOP3.LUT R36, R19.reuse, 0x300, RZ, 0xfc, !PT ;  /* 0x0000030013247812 */ /* 0x040fe400078efcff */
[C---:B------:R-:W-:Y:S01]  /*0fd0*/  LOP3.LUT R45, R19.reuse, 0x400, RZ, 0xfc, !PT ;  /* 0x00000400132d7812 */ /* 0x040fe200078efcff */
[----:B------:R3:W-:Y:S01]  /*0fe0*/  STS [R4+0x14], R41 ;  /* 0x0000142904007388 */ /* 0x0007e20000000800 */
[C---:B------:R-:W-:Y:S02]  /*0ff0*/  LOP3.LUT R39, R19.reuse, 0x700, RZ, 0xfc, !PT ;  /* 0x0000070013277812 */ /* 0x040fe400078efcff */
[C---:B0-----:R-:W-:Y:S01]  /*1000*/  LOP3.LUT R35, R19.reuse, 0x500, RZ, 0xfc, !PT ;  /* 0x0000050013237812 */ /* 0x041fe200078efcff */
[----:B------:R0:W-:Y:S01]  /*1010*/  STS [R4+0x10], R43 ;  /* 0x0000102b04007388 */ /* 0x0001e20000000800 */
[----:B------:R-:W-:-:S02]  /*1020*/  LOP3.LUT R26, R19, 0xa00, RZ, 0xfc, !PT ;  /* 0x00000a00131a7812 */ /* 0x000fc400078efcff */
[C---:B--2---:R-:W-:Y:S01]  /*1030*/  LOP3.LUT R37, R19.reuse, 0x600, RZ, 0xfc, !PT ;  /* 0x0000060013257812 */ /* 0x044fe200078efcff */
[----:B------:R2:W-:Y:S01]  /*1040*/  STS [R4+0xc], R21 ;  /* 0x00000c1504007388 */ /* 0x0005e20000000800 */
[C---:B------:R-:W-:Y:S02]  /*1050*/  LOP3.LUT R28, R19.reuse, 0xb00, RZ, 0xfc, !PT ;  /* 0x00000b00131c7812 */ /* 0x040fe400078efcff */
[C---:B---3--:R-:W-:Y:S02]  /*1060*/  LOP3.LUT R41, R19.reuse, 0x800, RZ, 0xfc, !PT ;  /* 0x0000080013297812 */ /* 0x048fe400078efcff */
[C---:B------:R-:W-:Y:S02]  /*1070*/  LOP3.LUT R30, R19.reuse, 0xc00, RZ, 0xfc, !PT ;  /* 0x00000c00131e7812 */ /* 0x040fe400078efcff */
[C---:B0-----:R-:W-:Y:S02]  /*1080*/  LOP3.LUT R43, R19.reuse, 0x900, RZ, 0xfc, !PT ;  /* 0x00000900132b7812 */ /* 0x041fe400078efcff */
[----:B------:R-:W-:-:S02]  /*1090*/  LOP3.LUT R32, R19, 0xd00, RZ, 0xfc, !PT ;  /* 0x00000d0013207812 */ /* 0x000fc400078efcff */
[C---:B--2---:R-:W-:Y:S02]  /*10a0*/  LOP3.LUT R21, R19.reuse, 0xe00, RZ, 0xfc, !PT ;  /* 0x00000e0013157812 */ /* 0x044fe400078efcff */
[----:B------:R-:W-:Y:S02]  /*10b0*/  LOP3.LUT R19, R19, 0xf00, RZ, 0xfc, !PT ;  /* 0x00000f0013137812 */ /* 0x000fe400078efcff */
[----:B-1----:R-:W-:Y:S02]  /*10c0*/  SHF.R.U32.HI R12, RZ, 0x2, R12 ;  /* 0x00000002ff0c7819 */ /* 0x002fe4000001160c */
[----:B------:R-:W-:Y:S02]  /*10d0*/  SHF.R.U32.HI R40, RZ, 0x2, R40 ;  /* 0x00000002ff287819 */ /* 0x000fe40000011628 */
[----:B------:R-:W-:Y:S02]  /*10e0*/  SHF.R.U32.HI R38, RZ, 0x2, R38 ;  /* 0x00000002ff267819 */ /* 0x000fe40000011626 */
[----:B------:R-:W-:-:S02]  /*10f0*/  SHF.R.U32.HI R36, RZ, 0x2, R36 ;  /* 0x00000002ff247819 */ /* 0x000fc40000011624 */
[----:B------:R-:W-:Y:S02]  /*1100*/  SHF.R.U32.HI R45, RZ, 0x2, R45 ;  /* 0x00000002ff2d7819 */ /* 0x000fe4000001162d */
[----:B------:R-:W-:Y:S02]  /*1110*/  SHF.R.U32.HI R35, RZ, 0x2, R35 ;  /* 0x00000002ff237819 */ /* 0x000fe40000011623 */
[----:B------:R-:W-:Y:S02]  /*1120*/  SHF.R.U32.HI R37, RZ, 0x2, R37 ;  /* 0x00000002ff257819 */ /* 0x000fe40000011625 */
        /* <DEDUP_REMOVED lines=9> */
[----:B------:R-:W-:Y:S02]  /*11c0*/  FSETP.GEU.AND P0, PT, R20, RZ, PT ;  /* 0x000000ff1400720b */ /* 0x000fe40003f0e000 */
[----:B------:R-:W-:Y:S02]  /*11d0*/  FSETP.GEU.AND P1, PT, R18, RZ, PT ;  /* 0x000000ff1200720b */ /* 0x000fe40003f2e000 */
[----:B------:R-:W-:Y:S02]  /*11e0*/  LOP3.LUT R12, R12, 0x3c, RZ, 0xc0, !PT ;  /* 0x0000003c0c0c7812 */ /* 0x000fe400078ec0ff */
[----:B------:R-:W-:Y:S02]  /*11f0*/  LOP3.LUT R40, R40, 0x7c, RZ, 0xc0, !PT ;  /* 0x0000007c28287812 */ /* 0x000fe400078ec0ff */
[----:B------:R-:W-:Y:S02]  /*1200*/  LOP3.LUT R38, R38, 0xbc, RZ, 0xc0, !PT ;  /* 0x000000bc26267812 */ /* 0x000fe400078ec0ff */
[----:B------:R-:W-:-:S02]  /*1210*/  LOP3.LUT R36, R36, 0xfc, RZ, 0xc0, !PT ;  /* 0x000000fc24247812 */ /* 0x000fc400078ec0ff */
[----:B------:R-:W-:Y:S02]  /*1220*/  LOP3.LUT R45, R45, 0x13c, RZ, 0xc0, !PT ;  /* 0x0000013c2d2d7812 */ /* 0x000fe400078ec0ff */
[----:B------:R-:W-:Y:S02]  /*1230*/  LOP3.LUT R35, R35, 0x17c, RZ, 0xc0, !PT ;  /* 0x0000017c23237812 */ /* 0x000fe400078ec0ff */
        /* <DEDUP_REMOVED lines=9> */
[----:B------:R-:W-:-:S02]  /*12d0*/  FSETP.GEU.AND P2, PT, R15, RZ, PT ;  /* 0x000000ff0f00720b */ /* 0x000fc40003f4e000 */
[----:B------:R-:W-:Y:S02]  /*12e0*/  LOP3.LUT R19, R19, 0x3fc, RZ, 0xc0, !PT ;  /* 0x000003fc13137812 */ /* 0x000fe400078ec0ff */
[----:B------:R-:W-:Y:S02]  /*12f0*/  FSEL R20, R20, RZ, P0 ;  /* 0x000000ff14147208 */ /* 0x000fe40000000000 */
[----:B------:R-:W-:Y:S02]  /*1300*/  FSEL R18, R18, RZ, P1 ;  /* 0x000000ff12127208 */ /* 0x000fe40000800000 */
[----:B------:R-:W-:Y:S02]  /*1310*/  FSETP.GEU.AND P3, PT, R17, RZ, PT ;  /* 0x000000ff1100720b */ /* 0x000fe40003f6e000 */
[----:B------:R-:W-:Y:S01]  /*1320*/  FSETP.GEU.AND P0, PT, R14, RZ, PT ;  /* 0x000000ff0e00720b */ /* 0x000fe20003f0e000 */
[----:B------:R-:W-:Y:S01]  /*1330*/  IMAD.IADD R12, R24, 0x1, R12 ;  /* 0x00000001180c7824 */ /* 0x000fe200078e020c */
[----:B------:R-:W-:Y:S01]  /*1340*/  FSETP.GEU.AND P1, PT, R6, RZ, PT ;  /* 0x000000ff0600720b */ /* 0x000fe20003f2e000 */
[C---:B------:R-:W-:Y:S01]  /*1350*/  IMAD.IADD R40, R24.reuse, 0x1, R40 ;  /* 0x0000000118287824 */ /* 0x040fe200078e0228 */
[----:B------:R-:W-:Y:S01]  /*1360*/  FSEL R42, R15, RZ, P2 ;  /* 0x000000ff0f2a7208 */ /* 0x000fe20001000000 */
[C---:B------:R-:W-:Y:S01]  /*1370*/  IMAD.IADD R38, R24.reuse, 0x1, R38 ;  /* 0x0000000118267824 */ /* 0x040fe200078e0226 */
[----:B------:R-:W-:Y:S01]  /*1380*/  LOP3.LUT R15, R23, 0x50, RZ, 0xfc, !PT ;  /* 0x00000050170f7812 */ /* 0x000fe200078efcff */
[----:B------:R-:W-:-:S02]  /*1390*/  IMAD.IADD R36, R24, 0x1, R36 ;  /* 0x0000000118247824 */ /* 0x000fc400078e0224 */
[C---:B------:R-:W-:Y:S02]  /*13a0*/  IMAD.IADD R45, R24.reuse, 0x1, R45 ;  /* 0x00000001182d7824 */ /* 0x040fe400078e022d */
[C---:B------:R-:W-:Y:S02]  /*13b0*/  IMAD.IADD R35, R24.reuse, 0x1, R35 ;  /* 0x0000000118237824 */ /* 0x040fe400078e0223 */
[C---:B------:R-:W-:Y:S02]  /*13c0*/  IMAD.IADD R37, R24.reuse, 0x1, R37 ;  /* 0x0000000118257824 */ /* 0x040fe400078e0225 */
[C---:B------:R-:W-:Y:S02]  /*13d0*/  IMAD.IADD R39, R24.reuse, 0x1, R39 ;  /* 0x0000000118277824 */ /* 0x040fe400078e0227 */
[C---:B------:R-:W-:Y:S02]  /*13e0*/  IMAD.IADD R41, R24.reuse, 0x1, R41 ;  /* 0x0000000118297824 */ /* 0x040fe400078e0229 */
[----:B------:R-:W-:-:S02]  /*13f0*/  IMAD.IADD R43, R24, 0x1, R43 ;  /* 0x00000001182b7824 */ /* 0x000fc400078e022b */
[C---:B------:R-:W-:Y:S02]  /*1400*/  IMAD.IADD R26, R24.reuse, 0x1, R26 ;  /* 0x00000001181a7824 */ /* 0x040fe400078e021a */
[C---:B------:R-:W-:Y:S02]  /*1410*/  IMAD.IADD R28, R24.reuse, 0x1, R28 ;  /* 0x00000001181c7824 */ /* 0x040fe400078e021c */
[C---:B------:R-:W-:Y:S02]  /*1420*/  IMAD.IADD R30, R24.reuse, 0x1, R30 ;  /* 0x00000001181e7824 */ /* 0x040fe400078e021e */
[C---:B------:R-:W-:Y:S02]  /*1430*/  IMAD.IADD R32, R24.reuse, 0x1, R32 ;  /* 0x0000000118207824 */ /* 0x040fe400078e0220 */
[----:B------:R-:W-:Y:S01]  /*1440*/  IMAD.IADD R34, R24, 0x1, R21 ;  /* 0x0000000118227824 */ /* 0x000fe200078e0215 */
[----:B------:R-:W-:Y:S01]  /*1450*/  FSEL R21, R14, RZ, P0 ;  /* 0x000000ff0e157208 */ /* 0x000fe20000000000 */
[----:B------:R-:W-:Y:S01]  /*1460*/  IMAD.IADD R24, R24, 0x1, R19 ;  /* 0x0000000118187824 */ /* 0x000fe200078e0213 */
[----:B------:R-:W-:-:S02]  /*1470*/  FSEL R19, R17, RZ, P3 ;  /* 0x000000ff11137208 */ /* 0x000fc40001800000 */
[----:B------:R-:W-:Y:S02]  /*1480*/  FSETP.GEU.AND P3, PT, R16, RZ, PT ;  /* 0x000000ff1000720b */ /* 0x000fe40003f6e000 */
[----:B------:R-:W-:Y:S02]  /*1490*/  FSEL R14, R6, RZ, P1 ;  /* 0x000000ff060e7208 */ /* 0x000fe40000800000 */
[----:B------:R-:W-:Y:S02]  /*14a0*/  LOP3.LUT R17, R23, 0x40, RZ, 0xfc, !PT ;  /* 0x0000004017117812 */ /* 0x000fe400078efcff */
[----:B------:R-:W-:Y:S01]  /*14b0*/  LEA.HI R6, R0, R15, RZ, 0x8 ;  /* 0x0000000f00067211 */ /* 0x000fe200078f40ff */
[----:B------:R0:W-:Y:S01]  /*14c0*/  STS [R4+0x4], R18 ;  /* 0x0000041204007388 */ /* 0x0001e20000000800 */
[----:B------:R-:W-:Y:S02]  /*14d0*/  FSETP.GEU.AND P0, PT, R10, RZ, PT ;  /* 0x000000ff0a00720b */ /* 0x000fe40003f0e000 */
[----:B------:R-:W-:Y:S01]  /*14e0*/  LOP3.LUT R15, R6, 0xffffff00, RZ, 0xc0, !PT ;  /* 0xffffff00060f7812 */ /* 0x000fe200078ec0ff */
[----:B------:R1:W-:Y:S01]  /*14f0*/  STS [R4+0x8], R20 ;  /* 0x0000081404007388 */ /* 0x0003e20000000800 */
[----:B------:R-:W-:-:S02]  /*1500*/  FSETP.GEU.AND P2, PT, R2, RZ, PT ;  /* 0x000000ff0200720b */ /* 0x000fc40003f4e000 */
[----:B------:R-:W-:Y:S02]  /*1510*/  FSETP.GEU.AND P1, PT, R3, RZ, PT ;  /* 0x000000ff0300720b */ /* 0x000fe40003f2e000 */
[----:B0-----:R-:W-:Y:S02]  /*1520*/  FSEL R18, R16, RZ, P3 ;  /* 0x000000ff10127208 */ /* 0x001fe40001800000 */
[----:B------:R-:W-:Y:S02]  /*1530*/  LEA.HI R16, R0, R17, RZ, 0x8 ;  /* 0x0000001100107211 */ /* 0x000fe400078f40ff */
[----:B-1----:R-:W-:Y:S02]  /*1540*/  LOP3.LUT R20, R23, 0x50, RZ, 0xfc, !PT ;  /* 0x0000005017147812 */ /* 0x002fe400078efcff */
[----:B------:R-:W-:Y:S02]  /*1550*/  FSEL R17, R10, RZ, P0 ;  /* 0x000000ff0a117208 */ /* 0x000fe40000000000 */
[----:B------:R-:W-:Y:S01]  /*1560*/  FSETP.GEU.AND P0, PT, R8, RZ, PT ;  /* 0x000000ff0800720b */ /* 0x000fe20003f0e000 */
[----:B------:R0:W-:Y:S01]  /*1570*/  STS [R4+0x28], R42 ;  /* 0x0000282a04007388 */ /* 0x0001e20000000800 */
[----:B------:R-:W-:Y:S01]  /*1580*/  IMAD.IADD R15, R20, 0x1, -R15 ;  /* 0x00000001140f7824 */ /* 0x000fe200078e0a0f */
[----:B------:R-:W-:-:S02]  /*1590*/  FSEL R20, R3, RZ, P1 ;  /* 0x000000ff03147208 */ /* 0x000fc40000800000 */
[----:B------:R1:W-:Y:S01]  /*15a0*/  STS [R4+0x2c], R18 ;  /* 0x00002c1204007388 */ /* 0x0003e20000000800 */
[----:B0-----:R-:W-:Y:S02]  /*15b0*/  FSEL R42, R8, RZ, P0 ;  /* 0x000000ff082a7208 */ /* 0x001fe40000000000 */
[----:B-1----:R-:W-:Y:S01]  /*15c0*/  FSEL R18, R2, RZ, P2 ;  /* 0x000000ff02127208 */ /* 0x002fe20001000000 */
[----:B------:R0:W-:Y:S04]  /*15d0*/  STS [R4], R19 ;  /* 0x0000001304007388 */ /* 0x0001e80000000800 */
[----:B------:R-:W-:Y:S04]  /*15e0*/  STS [R4+0x20], R21 ;  /* 0x0000201504007388 */ /* 0x000fe80000000800 */
[----:B------:R1:W-:Y:S04]  /*15f0*/  STS [R4+0x24], R14 ;  /* 0x0000240e04007388 */ /* 0x0003e80000000800 */
[----:B------:R2:W-:Y:S04]  /*1600*/  STS [R4+0x30], R17 ;  /* 0x0000301104007388 */ /* 0x0005e80000000800 */
[----:B------:R-:W-:Y:S04]  /*1610*/  STS [R4+0x34], R18 ;  /* 0x0000341204007388 */ /* 0x000fe80000000800 */
[----:B------:R-:W-:Y:S04]  /*1620*/  STS [R4+0x38], R20 ;  /* 0x0000381404007388 */ /* 0x000fe80000000800 */
[----:B------:R-:W-:Y:S01]  /*1630*/  STS [R4+0x3c], R42 ;  /* 0x00003c2a04007388 */ /* 0x000fe20000000800 */
[----:B------:R-:W-:Y:S01]  /*1640*/  BAR.SYNC.DEFER_BLOCKING 0x0 ;  /* 0x0000000000007b1d */ /* 0x000fe20000010000 */
[----:B0-----:R-:W-:-:S04]  /*1650*/  LOP3.LUT R19, R23, 0x30, RZ, 0xfc, !PT ;  /* 0x0000003017137812 */ /* 0x001fc800078efcff */
[----:B-1----:R-:W-:Y:S02]  /*1660*/  LEA.HI R14, R0, R19, RZ, 0x8 ;  /* 0x00000013000e7211 */ /* 0x002fe400078f40ff */
[C---:B------:R-:W-:Y:S02]  /*1670*/  LOP3.LUT R44, R23.reuse, 0x40, RZ, 0xfc, !PT ;  /* 0x00000040172c7812 */ /* 0x040fe400078efcff */
[----:B------:R-:W-:Y:S02]  /*1680*/  LOP3.LUT R21, R16, 0xffffff00, RZ, 0xc0, !PT ;  /* 0xffffff0010157812 */ /* 0x000fe400078ec0ff */
[----:B------:R-:W-:Y:S02]  /*1690*/  LOP3.LUT R2, R14, 0xffffff00, RZ, 0xc0, !PT ;  /* 0xffffff000e027812 */ /* 0x000fe400078ec0ff */
[----:B--2---:R-:W-:Y:S01]  /*16a0*/  LOP3.LUT R17, R23, 0x20, RZ, 0xfc, !PT ;  /* 0x0000002017117812 */ /* 0x004fe200078efcff */
[----:B------:R-:W-:Y:S01]  /*16b0*/  IMAD.IADD R21, R44, 0x1, -R21 ;  /* 0x000000012c157824 */ /* 0x000fe200078e0a15 */
[----:B------:R0:W1:Y:S04]  /*16c0*/  LDS R8, [R12] ;  /* 0x000000000c087984 */ /* 0x0000680000000800 */
[----:B------:R-:W2:Y:S04]  /*16d0*/  LDS R40, [R40+0x400] ;  /* 0x0004000028287984 */ /* 0x000ea80000000800 */
[----:B------:R-:W3:Y:S04]  /*16e0*/  LDS R38, [R38+0x800] ;  /* 0x0008000026267984 */ /* 0x000ee80000000800 */
[----:B------:R-:W4:Y:S04]  /*16f0*/  LDS R36, [R36+0xc00] ;  /* 0x000c000024247984 */ /* 0x000f280000000800 */
[----:B------:R-:W5:Y:S04]  /*1700*/  LDS R45, [R45+0x1000] ;  /* 0x001000002d2d7984 */ /* 0x000f680000000800 */
[----:B------:R-:W1:Y:S01]  /*1710*/  LDS R35, [R35+0x1400] ;  /* 0x0014000023237984 */ /* 0x000e620000000800 */
[----:B------:R-:W-:-:S03]  /*1720*/  IMAD.IADD R19, R19, 0x1, -R2 ;  /* 0x0000000113137824 */ /* 0x000fc600078e0a02 */
[----:B------:R-:W1:Y:S01]  /*1730*/  LDS R37, [R37+0x1800] ;  /* 0x0018000025257984 */ /* 0x000e620000000800 */
[----:B------:R-:W1:Y:S03]  /*1740*/  LDC.64 R2, c[0x0][0x238] ;  /* 0x00008e00ff027b82 */ /* 0x000e660000000a00 */
[----:B------:R-:W1:Y:S01]  /*1750*/  LDS R39, [R39+0x1c00] ;  /* 0x001c000027277984 */ /* 0x000e620000000800 */
[----:B0-----:R-:W-:-:S03]  /*1760*/  LOP3.LUT R12, R23, 0x10, RZ, 0xfc, !PT ;  /* 0x00000010170c7812 */ /* 0x001fc600078efcff */
[----:B------:R-:W0:Y:S01]  /*1770*/  LDS R41, [R41+0x2000] ;  /* 0x0020000029297984 */ /* 0x000e220000000800 */
[----:B------:R-:W-:-:S03]  /*1780*/  SHF.R.S32.HI R16, RZ, 0x8, R16 ;  /* 0x00000008ff107819 */ /* 0x000fc60000011410 */
[----:B------:R-:W0:Y:S01]  /*1790*/  LDS R43, [R43+0x2400] ;  /* 0x002400002b2b7984 */ /* 0x000e220000000800 */
[----:B------:R-:W-:-:S03]  /*17a0*/  IMAD R21, R21, 0x19, R22 ;  /* 0x0000001915157824 */ /* 0x000fc600078e0216 */
[----:B------:R-:W0:Y:S01]  /*17b0*/  LDS R26, [R26+0x2800] ;  /* 0x002800001a1a7984 */ /* 0x000e220000000800 */
[----:B------:R-:W-:-:S03]  /*17c0*/  SHF.R.S32.HI R14, RZ, 0x8, R14 ;  /* 0x00000008ff0e7819 */ /* 0x000fc6000001140e */
[----:B------:R-:W0:Y:S01]  /*17d0*/  LDS R28, [R28+0x2c00] ;  /* 0x002c00001c1c7984 */ /* 0x000e220000000800 */
[C---:B------:R-:W-:Y:S01]  /*17e0*/  LEA.HI R10, R0.reuse, R17, RZ, 0x8 ;  /* 0x00000011000a7211 */ /* 0x040fe200078f40ff */
[----:B------:R-:W-:Y:S02]  /*17f0*/  IMAD R19, R19, 0x19, R22 ;  /* 0x0000001913137824 */ /* 0x000fe400078e0216 */
[----:B------:R-:W0:Y:S01]  /*1800*/  LDS R30, [R30+0x3000] ;  /* 0x003000001e1e7984 */ /* 0x000e220000000800 */
[----:B------:R-:W-:-:S03]  /*1810*/  LEA.HI R4, R0, R12, RZ, 0x8 ;  /* 0x0000000c00047211 */ /* 0x000fc600078f40ff */
[----:B------:R-:W0:Y:S01]  /*1820*/  LDS R32, [R32+0x3400] ;  /* 0x0034000020207984 */ /* 0x000e220000000800 */
[----:B------:R-:W-:-:S03]  /*1830*/  IMAD R21, R16, 0x9600, R21 ;  /* 0x0000960010157824 */ /* 0x000fc600078e0215 */
[----:B------:R-:W0:Y:S01]  /*1840*/  LDS R34, [R34+0x3800] ;  /* 0x0038000022227984 */ /* 0x000e220000000800 */
[----:B------:R-:W-:Y:S01]  /*1850*/  LOP3.LUT R16, R10, 0xffffff00, RZ, 0xc0, !PT ;  /* 0xffffff000a107812 */ /* 0x000fe200078ec0ff */
[----:B------:R-:W-:Y:S01]  /*1860*/  IMAD R19, R14, 0x9600, R19 ;  /* 0x000096000e137824 */ /* 0x000fe200078e0213 */
[----:B------:R-:W-:-:S03]  /*1870*/  LOP3.LUT R14, R4, 0xffffff00, RZ, 0xc0, !PT ;  /* 0xffffff00040e7812 */ /* 0x000fc600078ec0ff */
[----:B------:R-:W-:Y:S02]  /*1880*/  IMAD.IADD R17, R17, 0x1, -R16 ;  /* 0x0000000111117824 */ /* 0x000fe400078e0a10 */
[----:B------:R-:W-:Y:S01]  /*1890*/  IMAD.IADD R12, R12, 0x1, -R14 ;  /* 0x000000010c0c7824 */ /* 0x000fe200078e0a0e */
[----:B------:R-:W-:Y:S01]  /*18a0*/  ISETP.GE.AND P0, PT, R22, 0x19, PT ;  /* 0x000000191600780c */ /* 0x000fe20003f06270 */
[----:B------:R-:W-:Y:S01]  /*18b0*/  IMAD R16, R17, 0x19, R22 ;  /* 0x0000001911107824 */ /* 0x000fe200078e0216 */
[----:B------:R-:W-:Y:S01]  /*18c0*/  SHF.R.S32.HI R10, RZ, 0x8, R10 ;  /* 0x00000008ff0a7819 */ /* 0x000fe2000001140a */
[----:B------:R-:W-:Y:S01]  /*18d0*/  IMAD R17, R12, 0x19, R22 ;  /* 0x000000190c117824 */ /* 0x000fe200078e0216 */
[----:B------:R-:W-:Y:S02]  /*18e0*/  SHF.R.S32.HI R14, RZ, 0x8, R4 ;  /* 0x00000008ff0e7819 */ /* 0x000fe40000011404 */
[----:B------:R-:W-:Y:S01]  /*18f0*/  SHF.R.S32.HI R6, RZ, 0x8, R6 ;  /* 0x00000008ff067819 */ /* 0x000fe20000011406 */
[----:B------:R-:W-:-:S02]  /*1900*/  IMAD R16, R10, 0x9600, R16 ;  /* 0x000096000a107824 */ /* 0x000fc400078e0210 */
[----:B------:R-:W-:Y:S02]  /*1910*/  IMAD R17, R14, 0x9600, R17 ;  /* 0x000096000e117824 */ /* 0x000fe400078e0211 */
[----:B------:R-:W-:Y:S02]  /*1920*/  IMAD R10, R15, 0x19, R22 ;  /* 0x000000190f0a7824 */ /* 0x000fe400078e0216 */
[----:B-1----:R-:W-:-:S04]  /*1930*/  IMAD.WIDE R4, R5, 0x4, R2 ;  /* 0x0000000405047825 */ /* 0x002fc800078e0202 */
[----:B------:R-:W-:Y:S01]  /*1940*/  IMAD.WIDE R14, R17, 0x4, R2 ;  /* 0x00000004110e7825 */ /* 0x000fe200078e0202 */
[----:B------:R1:W-:Y:S03]  /*1950*/  @!P0 STG.E desc[UR6][R4.64], R8 ;  /* 0x0000000804008986 */ /* 0x0003e6000c101906 */
[----:B------:R-:W-:Y:S02]  /*1960*/  IMAD R6, R6, 0x9600, R10 ;  /* 0x0000960006067824 */ /* 0x000fe400078e020a */
[--C-:B------:R-:W-:Y:S01]  /*1970*/  IMAD.WIDE R16, R16, 0x4, R2.reuse ;  /* 0x0000000410107825 */ /* 0x100fe200078e0202 */
[----:B--2---:R2:W-:Y:S03]  /*1980*/  @!P0 STG.E desc[UR6][R14.64], R40 ;  /* 0x000000280e008986 */ /* 0x0045e6000c101906 */
[--C-:B------:R-:W-:Y:S01]  /*1990*/  IMAD.WIDE R18, R19, 0x4, R2.reuse ;  /* 0x0000000413127825 */ /* 0x100fe200078e0202 */
[----:B---3--:R3:W-:Y:S03]  /*19a0*/  @!P0 STG.E desc[UR6][R16.64], R38 ;  /* 0x0000002610008986 */ /* 0x0087e6000c101906 */
[--C-:B------:R-:W-:Y:S01]  /*19b0*/  IMAD.WIDE R20, R21, 0x4, R2.reuse ;  /* 0x0000000415147825 */ /* 0x100fe200078e0202 */
[----:B----4-:R4:W-:Y:S03]  /*19c0*/  @!P0 STG.E desc[UR6][R18.64], R36 ;  /* 0x0000002412008986 */ /* 0x0109e6000c101906 */
[--C-:B-1----:R-:W-:Y:S01]  /*19d0*/  IMAD.WIDE R4, R6, 0x4, R2.reuse ;  /* 0x0000000406047825 */ /* 0x102fe200078e0202 */
[----:B-----5:R1:W-:Y:S03]  /*19e0*/  @!P0 STG.E desc[UR6][R20.64], R45 ;  /* 0x0000002d14008986 */ /* 0x0203e6000c101906 */
[--C-:B------:R-:W-:Y:S01]  /*19f0*/  IMAD.WIDE R6, R7, 0x4, R2.reuse ;  /* 0x0000000407067825 */ /* 0x100fe200078e0202 */
[----:B------:R5:W-:Y:S03]  /*1a00*/  @!P0 STG.E desc[UR6][R4.64], R35 ;  /* 0x0000002304008986 */ /* 0x000be6000c101906 */
[--C-:B------:R-:W-:Y:S01]  /*1a10*/  IMAD.WIDE R8, R9, 0x4, R2.reuse ;  /* 0x0000000409087825 */ /* 0x100fe200078e0202 */
[----:B------:R5:W-:Y:S03]  /*1a20*/  @!P0 STG.E desc[UR6][R6.64], R37 ;  /* 0x0000002506008986 */ /* 0x000be6000c101906 */
[--C-:B------:R-:W-:Y:S01]  /*1a30*/  IMAD.WIDE R10, R11, 0x4, R2.reuse ;  /* 0x000000040b0a7825 */ /* 0x100fe200078e0202 */
[----:B------:R5:W-:Y:S03]  /*1a40*/  @!P0 STG.E desc[UR6][R8.64], R39 ;  /* 0x0000002708008986 */ /* 0x000be6000c101906 */
[--C-:B------:R-:W-:Y:S01]  /*1a50*/  IMAD.WIDE R12, R13, 0x4, R2.reuse ;  /* 0x000000040d0c7825 */ /* 0x100fe200078e0202 */
[----:B0-----:R0:W-:Y:S03]  /*1a60*/  @!P0 STG.E desc[UR6][R10.64], R41 ;  /* 0x000000290a008986 */ /* 0x0011e6000c101906 */
[--C-:B--2---:R-:W-:Y:S01]  /*1a70*/  IMAD.WIDE R14, R33, 0x4, R2.reuse ;  /* 0x00000004210e7825 */ /* 0x104fe200078e0202 */
[----:B------:R0:W-:Y:S03]  /*1a80*/  @!P0 STG.E desc[UR6][R12.64], R43 ;  /* 0x0000002b0c008986 */ /* 0x0001e6000c101906 */
[--C-:B---3--:R-:W-:Y:S01]  /*1a90*/  IMAD.WIDE R16, R25, 0x4, R2.reuse ;  /* 0x0000000419107825 */ /* 0x108fe200078e0202 */
[----:B------:R0:W-:Y:S03]  /*1aa0*/  @!P0 STG.E desc[UR6][R14.64], R26 ;  /* 0x0000001a0e008986 */ /* 0x0001e6000c101906 */
[--C-:B----4-:R-:W-:Y:S01]  /*1ab0*/  IMAD.WIDE R18, R31, 0x4, R2.reuse ;  /* 0x000000041f127825 */ /* 0x110fe200078e0202 */
[----:B------:R0:W-:Y:S03]  /*1ac0*/  @!P0 STG.E desc[UR6][R16.64], R28 ;  /* 0x0000001c10008986 */ /* 0x0001e6000c101906 */
[--C-:B-1----:R-:W-:Y:S01]  /*1ad0*/  IMAD.WIDE R20, R29, 0x4, R2.reuse ;  /* 0x000000041d147825 */ /* 0x102fe200078e0202 */
[----:B------:R0:W-:Y:S03]  /*1ae0*/  @!P0 STG.E desc[UR6][R18.64], R30 ;  /* 0x0000001e12008986 */ /* 0x0001e6000c101906 */
[----:B------:R-:W-:Y:S01]  /*1af0*/  IMAD.WIDE R44, R27, 0x4, R2 ;  /* 0x000000041b2c7825 */ /* 0x000fe200078e0202 */
[----:B------:R0:W-:Y:S04]  /*1b00*/  @!P0 STG.E desc[UR6][R20.64], R32 ;  /* 0x0000002014008986 */ /* 0x0001e8000c101906 */
[----:B------:R0:W-:Y:S02]  /*1b10*/  @!P0 STG.E desc[UR6][R44.64], R34 ;  /* 0x000000222c008986 */ /* 0x0001e4000c101906 */
[----:B0----5:R-:W-:Y:S05]  /*1b20*/  @P0 EXIT ;  /* 0x000000000000094d */ /* 0x021fea0003800000 */
[----:B------:R-:W0:Y:S01]  /*1b30*/  LDS R5, [R24+0x3c00] ;  /* 0x003c000018057984 */ /* 0x000e220000000800 */
[----:B------:R-:W-:-:S04]  /*1b40*/  LOP3.LUT R23, R23, 0xf0, RZ, 0xfc, !PT ;  /* 0x000000f017177812 */ /* 0x000fc800078efcff */
[----:B------:R-:W-:-:S04]  /*1b50*/  LEA.HI R0, R0, R23, RZ, 0x8 ;  /* 0x0000001700007211 */ /* 0x000fc800078f40ff */
[----:B------:R-:W-:Y:S02]  /*1b60*/  LOP3.LUT R4, R0, 0xffffff00, RZ, 0xc0, !PT ;  /* 0xffffff0000047812 */ /* 0x000fe400078ec0ff */
[----:B------:R-:W-:-:S03]  /*1b70*/  SHF.R.S32.HI R0, RZ, 0x8, R0 ;  /* 0x00000008ff007819 */ /* 0x000fc60000011400 */
[----:B------:R-:W-:-:S04]  /*1b80*/  IMAD.IADD R23, R23, 0x1, -R4 ;  /* 0x0000000117177824 */ /* 0x000fc800078e0a04 */
[----:B------:R-:W-:-:S04]  /*1b90*/  IMAD R23, R23, 0x19, R22 ;  /* 0x0000001917177824 */ /* 0x000fc800078e0216 */
[----:B------:R-:W-:-:S04]  /*1ba0*/  IMAD R23, R0, 0x9600, R23 ;  /* 0x0000960000177824 */ /* 0x000fc800078e0217 */
[----:B------:R-:W-:-:S05]  /*1bb0*/  IMAD.WIDE R2, R23, 0x4, R2 ;  /* 0x0000000417027825 */ /* 0x000fca00078e0202 */
[----:B0-----:R-:W-:Y:S01]  /*1bc0*/  STG.E desc[UR6][R2.64], R5 ;  /* 0x0000000502007986 */ /* 0x001fe2000c101906 */
[----:B------:R-:W-:Y:S05]  /*1bd0*/  EXIT ;  /* 0x000000000000794d */ /* 0x000fea0003800000 */
.L_x_0:
[----:B------:R-:W-:-:S00]  /*1be0*/  BRA `(.L_x_0) ;  /* 0xfffffffc00fc7947 */ /* 0x000fc0000383ffff */
[----:B------:R-:W-:-:S00]  /*1bf0*/  NOP ;  /* 0x0000000000007918 */ /* 0x000fc00000000000 */
        /* <DEDUP_REMOVED lines=8> */
.L_x_1:


//--------------------- .nv.global.init           --------------------------
	.section	.nv.global.init,"aw",@progbits
.nv.global.init:
	.type		_$_str,@object
	.size		_$_str,(_$_str_$_2 - _$_str)
_$_str:
        /*0000*/ 	.byte	0x5f, 0x5f, 0x43, 0x55, 0x44, 0x41, 0x5f, 0x46, 0x54, 0x5a, 0x00
	.type		_$_str_$_2,@object
	.size		_$_str_$_2,(.L_1 - _$_str_$_2)
_$_str_$_2:
        /*000b*/ 	.byte	0x5f, 0x5f, 0x43, 0x55, 0x44, 0x41, 0x5f, 0x50, 0x52, 0x45, 0x43, 0x5f, 0x53, 0x51, 0x52, 0x54
        /*001b*/ 	.byte	0x00
.L_1:


//--------------------- .nv.shared.triton_poi_fused__native_batch_norm_legit_no_training_relu_24 --------------------------
	.section	.nv.shared.triton_poi_fused__native_batch_norm_legit_no_training_relu_24,"aw",@nobits
	.sectionflags	@""
	.align	16
	.zero		1024


//--------------------- .nv.constant0.triton_poi_fused__native_batch_norm_legit_no_training_relu_24 --------------------------
	.section	.nv.constant0.triton_poi_fused__native_batch_norm_legit_no_training_relu_24,"a",@progbits
	.sectionflags	@""
	.align	4
.nv.constant0.triton_poi_fused__native_batch_norm_legit_no_training_relu_24:
	.zero		584
